//
// Generated by NVIDIA NVVM Compiler
//
// Compiler Build ID: CL-36424714
// Cuda compilation tools, release 13.0, V13.0.88
// Based on NVVM 20.0.0
//

.version 9.0
.target sm_100
.address_size 64

	// .globl	_Z14tokenizeKernelPKciPcPi

.visible .entry _Z14tokenizeKernelPKciPcPi(
	.param .u64 .ptr .align 1 _Z14tokenizeKernelPKciPcPi_param_0,
	.param .u32 _Z14tokenizeKernelPKciPcPi_param_1,
	.param .u64 .ptr .align 1 _Z14tokenizeKernelPKciPcPi_param_2,
	.param .u64 .ptr .align 1 _Z14tokenizeKernelPKciPcPi_param_3
)
{
	.reg .pred 	%p<15>;
	.reg .b16 	%rs<7>;
	.reg .b32 	%r<39>;
	.reg .b64 	%rd<41>;

	ld.param.u64 	%rd13, [_Z14tokenizeKernelPKciPcPi_param_0];
	ld.param.u32 	%r21, [_Z14tokenizeKernelPKciPcPi_param_1];
	ld.param.u64 	%rd14, [_Z14tokenizeKernelPKciPcPi_param_2];
	ld.param.u64 	%rd12, [_Z14tokenizeKernelPKciPcPi_param_3];
	cvta.to.global.u64 	%rd1, %rd14;
	cvta.to.global.u64 	%rd2, %rd13;
	mov.u32 	%r22, %ctaid.x;
	mov.u32 	%r23, %ntid.x;
	mov.u32 	%r24, %tid.x;
	mad.lo.s32 	%r1, %r22, %r23, %r24;
	setp.ge.s32 	%p1, %r1, %r21;
	@%p1 bra 	$L__BB0_18;
	cvt.s64.s32 	%rd3, %r1;
	add.s64 	%rd4, %rd2, %rd3;
	ld.global.u8 	%rd15, [%rd4];
	setp.gt.u64 	%p2, %rd15, 32;
	@%p2 bra 	$L__BB0_3;
	cvt.u32.u64 	%r25, %rd15;
	mov.b64 	%rd16, 1;
	shl.b64 	%rd17, %rd16, %r25;
	and.b64  	%rd18, %rd17, 4294968832;
	setp.ne.s64 	%p3, %rd18, 0;
	@%p3 bra 	$L__BB0_18;
$L__BB0_3:
	setp.eq.s32 	%p4, %r1, 0;
	@%p4 bra 	$L__BB0_6;
	ld.global.u8 	%rd19, [%rd4+-1];
	setp.gt.u64 	%p5, %rd19, 32;
	@%p5 bra 	$L__BB0_18;
	cvt.u32.u64 	%r26, %rd19;
	mov.b64 	%rd20, 1;
	shl.b64 	%rd21, %rd20, %r26;
	and.b64  	%rd22, %rd21, 4294968832;
	setp.ne.s64 	%p6, %rd22, 0;
	@%p6 bra 	$L__BB0_6;
	bra.uni 	$L__BB0_18;
$L__BB0_6:
	mov.u32 	%r32, %r1;
$L__BB0_7:
	cvt.s64.s32 	%rd24, %r32;
	add.s64 	%rd25, %rd2, %rd24;
	ld.global.u8 	%rd23, [%rd25];
	setp.gt.u64 	%p7, %rd23, 32;
	@%p7 bra 	$L__BB0_9;
	cvt.u32.u64 	%r27, %rd23;
	mov.b64 	%rd26, 1;
	shl.b64 	%rd27, %rd26, %r27;
	and.b64  	%rd28, %rd27, 4294968832;
	setp.ne.s64 	%p8, %rd28, 0;
	mov.u32 	%r33, %r32;
	@%p8 bra 	$L__BB0_10;
$L__BB0_9:
	add.s32 	%r32, %r32, 1;
	setp.lt.s32 	%p9, %r32, %r21;
	mov.u32 	%r33, %r21;
	@%p9 bra 	$L__BB0_7;
$L__BB0_10:
	sub.s32 	%r5, %r33, %r1;
	add.s32 	%r28, %r5, 1;
	cvta.to.global.u64 	%rd29, %rd12;
	atom.global.add.u32 	%r6, [%rd29], %r28;
	setp.lt.s32 	%p10, %r5, 1;
	@%p10 bra 	$L__BB0_17;
	and.b32  	%r7, %r5, 3;
	sub.s32 	%r30, %r1, %r33;
	setp.gt.u32 	%p11, %r30, -4;
	mov.b32 	%r36, 0;
	@%p11 bra 	$L__BB0_14;
	and.b32  	%r36, %r5, 2147483644;
	add.s64 	%rd5, %rd1, 1;
	neg.s32 	%r34, %r36;
	add.s64 	%rd30, %rd3, %rd2;
	add.s64 	%rd39, %rd30, 1;
	mov.u32 	%r35, %r6;
$L__BB0_13:
	cvt.s64.s32 	%rd31, %r35;
	add.s64 	%rd32, %rd5, %rd31;
	ld.global.u8 	%rs1, [%rd39+-1];
	st.global.u8 	[%rd32+-1], %rs1;
	ld.global.u8 	%rs2, [%rd39];
	st.global.u8 	[%rd32], %rs2;
	ld.global.u8 	%rs3, [%rd39+1];
	st.global.u8 	[%rd32+1], %rs3;
	ld.global.u8 	%rs4, [%rd39+2];
	st.global.u8 	[%rd32+2], %rs4;
	add.s32 	%r35, %r35, 4;
	add.s32 	%r34, %r34, 4;
	add.s64 	%rd39, %rd39, 4;
	setp.ne.s32 	%p12, %r34, 0;
	@%p12 bra 	$L__BB0_13;
$L__BB0_14:
	setp.eq.s32 	%p13, %r7, 0;
	@%p13 bra 	$L__BB0_17;
	cvt.u64.u32 	%rd33, %r36;
	add.s64 	%rd34, %rd3, %rd33;
	add.s64 	%rd40, %rd2, %rd34;
	add.s32 	%r38, %r36, %r6;
	neg.s32 	%r37, %r7;
$L__BB0_16:
	.pragma "nounroll";
	cvt.s64.s32 	%rd35, %r38;
	add.s64 	%rd36, %rd1, %rd35;
	ld.global.u8 	%rs5, [%rd40];
	st.global.u8 	[%rd36], %rs5;
	add.s64 	%rd40, %rd40, 1;
	add.s32 	%r38, %r38, 1;
	add.s32 	%r37, %r37, 1;
	setp.ne.s32 	%p14, %r37, 0;
	@%p14 bra 	$L__BB0_16;
$L__BB0_17:
	add.s32 	%r31, %r6, %r5;
	cvt.s64.s32 	%rd37, %r31;
	add.s64 	%rd38, %rd1, %rd37;
	mov.b16 	%rs6, 10;
	st.global.u8 	[%rd38], %rs6;
$L__BB0_18:
	ret;

}


// ===== COMPILED SASS (sm_100) =====

	.target	sm_100

	.elftype	@"ET_EXEC"


//--------------------- .note.nv.tkinfo           --------------------------
	.section	.note.nv.tkinfo,"",@"SHT_NOTE"
	.sectionflags	@"SHF_NOTE_NV_TKINFO"
	.tkinfo
        /*0018*/ 	.word	0x00000002
        /*0030*/ 	.string	""
        /*0030*/ 	.string	"ptxas"
        /*0030*/ 	.string	"Cuda compilation tools, release 13.0, V13.0.88"
        /*0030*/ 	.string	"Build cuda_13.0.r13.0/compiler.36424714_0"
        /*0030*/ 	.string	"-arch sm_100 -m 64 "



//--------------------- .note.nv.cuinfo           --------------------------
	.section	.note.nv.cuinfo,"",@"SHT_NOTE"
	.sectionflags	@"SHF_NOTE_NV_CUINFO"
        /*0018*/ 	.short	0x0002
        /*001a*/ 	.short	0x0064
        /*001c*/ 	.short	0x0082
	.zero		2


//--------------------- .nv.info                  --------------------------
	.section	.nv.info,"",@"SHT_CUDA_INFO"
	.align	4


	//----- nvinfo : EIATTR_REGCOUNT
	.align		4
        /*0000*/ 	.byte	0x04, 0x2f
        /*0002*/ 	.short	(.L_1 - .L_0)
	.align		4
.L_0:
        /*0004*/ 	.word	index@(_Z14tokenizeKernelPKciPcPi)
        /*0008*/ 	.word	0x0000001a


	//----- nvinfo : EIATTR_FRAME_SIZE
	.align		4
.L_1:
        /*000c*/ 	.byte	0x04, 0x11
        /*000e*/ 	.short	(.L_3 - .L_2)
	.align		4
.L_2:
        /*0010*/ 	.word	index@(_Z14tokenizeKernelPKciPcPi)
        /*0014*/ 	.word	0x00000000


	//----- nvinfo : EIATTR_MIN_STACK_SIZE
	.align		4
.L_3:
        /*0018*/ 	.byte	0x04, 0x12
        /*001a*/ 	.short	(.L_5 - .L_4)
	.align		4
.L_4:
        /*001c*/ 	.word	index@(_Z14tokenizeKernelPKciPcPi)
        /*0020*/ 	.word	0x00000000
.L_5:


//--------------------- .nv.compat                --------------------------
	.section	.nv.compat,"",@"SHT_CUDA_COMPAT_INFO"
	.align	4
        /*0000*/ 	.byte	0x02, 0x09, 0x00, 0x00, 0x02, 0x02, 0x01, 0x00, 0x02, 0x05, 0x05, 0x00, 0x03, 0x07, 0x01, 0x01
        /*0010*/ 	.byte	0x02, 0x03, 0x00, 0x00, 0x02, 0x06, 0x01, 0x00, 0x04, 0x0b, 0x08, 0x00, 0x09, 0x00, 0x00, 0x00
        /*0020*/ 	.byte	0x00, 0x00, 0x00, 0x00


//--------------------- .nv.info._Z14tokenizeKernelPKciPcPi --------------------------
	.section	.nv.info._Z14tokenizeKernelPKciPcPi,"",@"SHT_CUDA_INFO"
	.sectionflags	@""
	.align	4


	//----- nvinfo : EIATTR_CUDA_API_VERSION
	.align		4
        /*0000*/ 	.byte	0x04, 0x37
        /*0002*/ 	.short	(.L_7 - .L_6)
.L_6:
        /*0004*/ 	.word	0x00000082


	//----- nvinfo : EIATTR_KPARAM_INFO
	.align		4
.L_7:
        /*0008*/ 	.byte	0x04, 0x17
        /*000a*/ 	.short	(.L_9 - .L_8)
.L_8:
        /*000c*/ 	.word	0x00000000
        /*0010*/ 	.short	0x0003
        /*0012*/ 	.short	0x0018
        /*0014*/ 	.byte	0x00, 0xf5, 0x21, 0x00


	//----- nvinfo : EIATTR_KPARAM_INFO
	.align		4
.L_9:
        /*0018*/ 	.byte	0x04, 0x17
        /*001a*/ 	.short	(.L_11 - .L_10)
.L_10:
        /*001c*/ 	.word	0x00000000
        /*0020*/ 	.short	0x0002
        /*0022*/ 	.short	0x0010
        /*0024*/ 	.byte	0x00, 0xf5, 0x21, 0x00


	//----- nvinfo : EIATTR_KPARAM_INFO
	.align		4
.L_11:
        /*0028*/ 	.byte	0x04, 0x17
        /*002a*/ 	.short	(.L_13 - .L_12)
.L_12:
        /*002c*/ 	.word	0x00000000
        /*0030*/ 	.short	0x0001
        /*0032*/ 	.short	0x0008
        /*0034*/ 	.byte	0x00, 0xf0, 0x11, 0x00


	//----- nvinfo : EIATTR_KPARAM_INFO
	.align		4
.L_13:
        /*0038*/ 	.byte	0x04, 0x17
        /*003a*/ 	.short	(.L_15 - .L_14)
.L_14:
        /*003c*/ 	.word	0x00000000
        /*0040*/ 	.short	0x0000
        /*0042*/ 	.short	0x0000
        /*0044*/ 	.byte	0x00, 0xf5, 0x21, 0x00


	//----- nvinfo : EIATTR_SPARSE_MMA_MASK
	.align		4
.L_15:
        /*0048*/ 	.byte	0x03, 0x50
        /*004a*/ 	.short	0x0000


	//----- nvinfo : EIATTR_MAXREG_COUNT
	.align		4
        /*004c*/ 	.byte	0x03, 0x1b
        /*004e*/ 	.short	0x00ff


	//----- nvinfo : EIATTR_MERCURY_ISA_VERSION
	.align		4
        /*0050*/ 	.byte	0x03, 0x5f
        /*0052*/ 	.short	0x0101


	//----- nvinfo : EIATTR_INT_WARP_WIDE_INSTR_OFFSETS
	.align		4
        /*0054*/ 	.byte	0x04, 0x31
        /*0056*/ 	.short	(.L_17 - .L_16)


	//   ....[0]....
.L_16:
        /*0058*/ 	.word	0x00000430


	//   ....[1]....
        /*005c*/ 	.word	0x000004c0


	//   ....[2]....
        /*0060*/ 	.word	0x00000500


	//   ....[3]....
        /*0064*/ 	.word	0x00000530


	//   ....[4]....
        /*0068*/ 	.word	0x00000550


	//   ....[5]....
        /*006c*/ 	.word	0x00000570


	//   ....[6]....
        /*0070*/ 	.word	0x000005a0


	//   ....[7]....
        /*0074*/ 	.word	0x000005b0


	//----- nvinfo : EIATTR_VRC_CTA_INIT_COUNT
	.align		4
.L_17:
        /*0078*/ 	.byte	0x02, 0x4a
	.zero		1
	.zero		1


	//----- nvinfo : EIATTR_EXIT_INSTR_OFFSETS
	.align		4
        /*007c*/ 	.byte	0x04, 0x1c
        /*007e*/ 	.short	(.L_19 - .L_18)


	//   ....[0]....
.L_18:
        /*0080*/ 	.word	0x00000070


	//   ....[1]....
        /*0084*/ 	.word	0x00000170


	//   ....[2]....
        /*0088*/ 	.word	0x000001f0


	//   ....[3]....
        /*008c*/ 	.word	0x00000250


	//   ....[4]....
        /*0090*/ 	.word	0x00000950


	//----- nvinfo : EIATTR_CRS_STACK_SIZE
	.align		4
.L_19:
        /*0094*/ 	.byte	0x04, 0x1e
        /*0096*/ 	.short	(.L_21 - .L_20)
.L_20:
        /*0098*/ 	.word	0x00000000


	//----- nvinfo : EIATTR_CBANK_PARAM_SIZE
	.align		4
.L_21:
        /*009c*/ 	.byte	0x03, 0x19
        /*009e*/ 	.short	0x0020


	//----- nvinfo : EIATTR_PARAM_CBANK
	.align		4
        /*00a0*/ 	.byte	0x04, 0x0a
        /*00a2*/ 	.short	(.L_23 - .L_22)
	.align		4
.L_22:
        /*00a4*/ 	.word	index@(.nv.constant0._Z14tokenizeKernelPKciPcPi)
        /*00a8*/ 	.short	0x0380
        /*00aa*/ 	.short	0x0020


	//----- nvinfo : EIATTR_SW_WAR
	.align		4
.L_23:
        /*00ac*/ 	.byte	0x04, 0x36
        /*00ae*/ 	.short	(.L_25 - .L_24)
.L_24:
        /*00b0*/ 	.word	0x00000008
.L_25:


//--------------------- .nv.callgraph             --------------------------
	.section	.nv.callgraph,"",@"SHT_CUDA_CALLGRAPH"
	.align	4
	.sectionentsize	8
	.align		4
        /*0000*/ 	.word	0x00000000
	.align		4
        /*0004*/ 	.word	0xffffffff
	.align		4
        /*0008*/ 	.word	0x00000000
	.align		4
        /*000c*/ 	.word	0xfffffffe
	.align		4
        /*0010*/ 	.word	0x00000000
	.align		4
        /*0014*/ 	.word	0xfffffffd
	.align		4
        /*0018*/ 	.word	0x00000000
	.align		4
        /*001c*/ 	.word	0xfffffffc


//--------------------- .text._Z14tokenizeKernelPKciPcPi --------------------------
	.section	.text._Z14tokenizeKernelPKciPcPi,"ax",@progbits
	.align	128
        .global         _Z14tokenizeKernelPKciPcPi
        .type           _Z14tokenizeKernelPKciPcPi,@function
        .size           _Z14tokenizeKernelPKciPcPi,(.L_x_17 - _Z14tokenizeKernelPKciPcPi)
        .other          _Z14tokenizeKernelPKciPcPi,@"STO_CUDA_ENTRY STV_DEFAULT"
_Z14tokenizeKernelPKciPcPi:
.text._Z14tokenizeKernelPKciPcPi:
[----:B------:R-:W-:Y:S01]  /*0000*/  LDC R1, c[0x0][0x37c] ;  /* 0x0000df00ff017b82 */ /* 0x000fe20000000800 */
[----:B------:R-:W0:Y:S07]  /*0010*/  S2R R0, SR_TID.X ;  /* 0x0000000000007919 */ /* 0x000e2e0000002100 */
[----:B------:R-:W0:Y:S01]  /*0020*/  S2UR UR4, SR_CTAID.X ;  /* 0x00000000000479c3 */ /* 0x000e220000002500 */
[----:B------:R-:W1:Y:S07]  /*0030*/  LDCU UR5, c[0x0][0x388] ;  /* 0x00007100ff0577ac */ /* 0x000e6e0008000800 */
[----:B------:R-:W0:Y:S02]  /*0040*/  LDC R5, c[0x0][0x360] ;  /* 0x0000d800ff057b82 */ /* 0x000e240000000800 */
[----:B0-----:R-:W-:-:S05]  /*0050*/  IMAD R5, R5, UR4, R0 ;  /* 0x0000000405057c24 */ /* 0x001fca000f8e0200 */
[----:B-1----:R-:W-:-:S13]  /*0060*/  ISETP.GE.AND P0, PT, R5, UR5, PT ;  /* 0x0000000505007c0c */ /* 0x002fda000bf06270 */
[----:B------:R-:W-:Y:S05]  /*0070*/  @P0 EXIT ;  /* 0x000000000000094d */ /* 0x000fea0003800000 */
[----:B------:R-:W0:Y:S01]  /*0080*/  LDCU.64 UR6, c[0x0][0x380] ;  /* 0x00007000ff0677ac */ /* 0x000e220008000a00 */
[----:B------:R-:W-:Y:S01]  /*0090*/  SHF.R.S32.HI R0, RZ, 0x1f, R5 ;  /* 0x0000001fff007819 */ /* 0x000fe20000011405 */
[----:B------:R-:W1:Y:S01]  /*00a0*/  LDCU.64 UR4, c[0x0][0x358] ;  /* 0x00006b00ff0477ac */ /* 0x000e620008000a00 */
[----:B0-----:R-:W-:-:S04]  /*00b0*/  IADD3 R2, P0, PT, R5, UR6, RZ ;  /* 0x0000000605027c10 */ /* 0x001fc8000ff1e0ff */
[----:B------:R-:W-:-:S05]  /*00c0*/  IADD3.X R3, PT, PT, R0, UR7, RZ, P0, !PT ;  /* 0x0000000700037c10 */ /* 0x000fca00087fe4ff */
[----:B-1----:R-:W2:Y:S01]  /*00d0*/  LDG.E.U8 R4, desc[UR4][R2.64] ;  /* 0x0000000402047981 */ /* 0x002ea2000c1e1100 */
[----:B------:R-:W-:Y:S01]  /*00e0*/  BSSY.RECONVERGENT B0, `(.L_x_0) ;  /* 0x000000a000007945 */ /* 0x000fe20003800200 */
[----:B--2---:R-:W-:-:S04]  /*00f0*/  ISETP.GT.U32.AND P0, PT, R4, 0x20, PT ;  /* 0x000000200400780c */ /* 0x004fc80003f04070 */
[----:B------:R-:W-:-:S13]  /*0100*/  ISETP.GT.U32.AND.EX P0, PT, RZ, RZ, PT, P0 ;  /* 0x000000ffff00720c */ /* 0x000fda0003f04100 */
[----:B------:R-:W-:Y:S05]  /*0110*/  @P0 BRA `(.L_x_1) ;  /* 0x0000000000180947 */ /* 0x000fea0003800000 */
[----:B------:R-:W-:-:S05]  /*0120*/  IMAD.MOV.U32 R7, RZ, RZ, 0x1 ;  /* 0x00000001ff077424 */ /* 0x000fca00078e00ff */
[CC--:B------:R-:W-:Y:S02]  /*0130*/  SHF.L.U32 R6, R7.reuse, R4.reuse, RZ ;  /* 0x0000000407067219 */ /* 0x0c0fe400000006ff */
[----:B------:R-:W-:Y:S02]  /*0140*/  SHF.L.U64.HI R4, R7, R4, RZ ;  /* 0x0000000407047219 */ /* 0x000fe400000102ff */
[----:B------:R-:W-:-:S04]  /*0150*/  LOP3.LUT P0, RZ, R6, 0x600, RZ, 0xc0, !PT ;  /* 0x0000060006ff7812 */ /* 0x000fc8000780c0ff */
[----:B------:R-:W-:-:S13]  /*0160*/  LOP3.LUT P0, RZ, R4, 0x1, RZ, 0xc0, P0 ;  /* 0x0000000104ff7812 */ /* 0x000fda000000c0ff */
[----:B------:R-:W-:Y:S05]  /*0170*/  @P0 EXIT ;  /* 0x000000000000094d */ /* 0x000fea0003800000 */
.L_x_1:
[----:B------:R-:W-:Y:S05]  /*0180*/  BSYNC.RECONVERGENT B0 ;  /* 0x0000000000007941 */ /* 0x000fea0003800200 */
.L_x_0:
[----:B------:R-:W-:Y:S01]  /*0190*/  ISETP.NE.AND P0, PT, R5, RZ, PT ;  /* 0x000000ff0500720c */ /* 0x000fe20003f05270 */
[----:B------:R-:W-:-:S12]  /*01a0*/  BSSY.RECONVERGENT B0, `(.L_x_2) ;  /* 0x000000c000007945 */ /* 0x000fd80003800200 */
[----:B------:R-:W-:Y:S05]  /*01b0*/  @!P0 BRA `(.L_x_3) ;  /* 0x0000000000288947 */ /* 0x000fea0003800000 */
[----:B------:R-:W2:Y:S02]  /*01c0*/  LDG.E.U8 R2, desc[UR4][R2.64+-0x1] ;  /* 0xffffff0402027981 */ /* 0x000ea4000c1e1100 */
[----:B--2---:R-:W-:-:S04]  /*01d0*/  ISETP.GT.U32.AND P0, PT, R2, 0x20, PT ;  /* 0x000000200200780c */ /* 0x004fc80003f04070 */
[----:B------:R-:W-:-:S13]  /*01e0*/  ISETP.GT.U32.AND.EX P0, PT, RZ, RZ, PT, P0 ;  /* 0x000000ffff00720c */ /* 0x000fda0003f04100 */
[----:B------:R-:W-:Y:S05]  /*01f0*/  @P0 EXIT ;  /* 0x000000000000094d */ /* 0x000fea0003800000 */
[----:B------:R-:W-:-:S05]  /*0200*/  IMAD.MOV.U32 R3, RZ, RZ, 0x1 ;  /* 0x00000001ff037424 */ /* 0x000fca00078e00ff */
[CC--:B------:R-:W-:Y:S02]  /*0210*/  SHF.L.U32 R4, R3.reuse, R2.reuse, RZ ;  /* 0x0000000203047219 */ /* 0x0c0fe400000006ff */
[----:B------:R-:W-:Y:S02]  /*0220*/  SHF.L.U64.HI R2, R3, R2, RZ ;  /* 0x0000000203027219 */ /* 0x000fe400000102ff */
[----:B------:R-:W-:-:S04]  /*0230*/  LOP3.LUT P0, RZ, R4, 0x600, RZ, 0xc0, !PT ;  /* 0x0000060004ff7812 */ /* 0x000fc8000780c0ff */
[----:B------:R-:W-:-:S13]  /*0240*/  LOP3.LUT P0, RZ, R2, 0x1, RZ, 0xc0, P0 ;  /* 0x0000000102ff7812 */ /* 0x000fda000000c0ff */
[----:B------:R-:W-:Y:S05]  /*0250*/  @!P0 EXIT ;  /* 0x000000000000894d */ /* 0x000fea0003800000 */
.L_x_3:
[----:B------:R-:W-:Y:S05]  /*0260*/  BSYNC.RECONVERGENT B0 ;  /* 0x0000000000007941 */ /* 0x000fea0003800200 */
.L_x_2:
[----:B------:R-:W0:Y:S01]  /*0270*/  LDC.64 R2, c[0x0][0x380] ;  /* 0x0000e000ff027b82 */ /* 0x000e220000000a00 */
[----:B------:R-:W-:Y:S01]  /*0280*/  BSSY.RECONVERGENT B1, `(.L_x_4) ;  /* 0x0000018000017945 */ /* 0x000fe20003800200 */
[----:B------:R-:W-:Y:S01]  /*0290*/  IMAD.MOV.U32 R4, RZ, RZ, R5 ;  /* 0x000000ffff047224 */ /* 0x000fe200078e0005 */
[----:B------:R-:W1:Y:S01]  /*02a0*/  LDCU UR6, c[0x0][0x388] ;  /* 0x00007100ff0677ac */ /* 0x000e620008000800 */
[----:B------:R-:W2:Y:S05]  /*02b0*/  LDCU UR7, c[0x0][0x388] ;  /* 0x00007100ff0777ac */ /* 0x000eaa0008000800 */
.L_x_8:
[----:B0-----:R-:W-:-:S04]  /*02c0*/  IADD3 R6, P0, PT, R4, R2, RZ ;  /* 0x0000000204067210 */ /* 0x001fc80007f1e0ff */
[----:B------:R-:W-:-:S05]  /*02d0*/  LEA.HI.X.SX32 R7, R4, R3, 0x1, P0 ;  /* 0x0000000304077211 */ /* 0x000fca00000f0eff */
[----:B------:R-:W3:Y:S01]  /*02e0*/  LDG.E.U8 R6, desc[UR4][R6.64] ;  /* 0x0000000406067981 */ /* 0x000ee2000c1e1100 */
[----:B------:R-:W-:Y:S01]  /*02f0*/  BSSY.RELIABLE B0, `(.L_x_5) ;  /* 0x000000c000007945 */ /* 0x000fe20003800100 */
[----:B---3--:R-:W-:-:S04]  /*0300*/  ISETP.GT.U32.AND P0, PT, R6, 0x20, PT ;  /* 0x000000200600780c */ /* 0x008fc80003f04070 */
[----:B------:R-:W-:-:S13]  /*0310*/  ISETP.GT.U32.AND.EX P0, PT, RZ, RZ, PT, P0 ;  /* 0x000000ffff00720c */ /* 0x000fda0003f04100 */
[----:B------:R-:W-:Y:S05]  /*0320*/  @P0 BRA `(.L_x_6) ;  /* 0x0000000000200947 */ /* 0x000fea0003800000 */
[----:B------:R-:W-:-:S05]  /*0330*/  IMAD.MOV.U32 R7, RZ, RZ, 0x1 ;  /* 0x00000001ff077424 */ /* 0x000fca00078e00ff */
[CC--:B------:R-:W-:Y:S02]  /*0340*/  SHF.L.U32 R8, R7.reuse, R6.reuse, RZ ;  /* 0x0000000607087219 */ /* 0x0c0fe400000006ff */
[----:B------:R-:W-:Y:S02]  /*0350*/  SHF.L.U64.HI R6, R7, R6, RZ ;  /* 0x0000000607067219 */ /* 0x000fe400000102ff */
[----:B------:R-:W-:-:S04]  /*0360*/  LOP3.LUT P0, RZ, R8, 0x600, RZ, 0xc0, !PT ;  /* 0x0000060008ff7812 */ /* 0x000fc8000780c0ff */
[----:B------:R-:W-:Y:S01]  /*0370*/  LOP3.LUT P0, RZ, R6, 0x1, RZ, 0xc0, P0 ;  /* 0x0000000106ff7812 */ /* 0x000fe2000000c0ff */
[----:B------:R-:W-:-:S12]  /*0380*/  IMAD.MOV.U32 R6, RZ, RZ, R4 ;  /* 0x000000ffff067224 */ /* 0x000fd800078e0004 */
[----:B------:R-:W-:Y:S05]  /*0390*/  @P0 BREAK.RELIABLE B0 ;  /* 0x0000000000000942 */ /* 0x000fea0003800100 */
[----:B------:R-:W-:Y:S05]  /*03a0*/  @P0 BRA `(.L_x_7) ;  /* 0x0000000000140947 */ /* 0x000fea0003800000 */
.L_x_6:
[----:B-12---:R-:W-:Y:S05]  /*03b0*/  BSYNC.RELIABLE B0 ;  /* 0x0000000000007941 */ /* 0x006fea0003800100 */
.L_x_5:
[----:B------:R-:W-:-:S05]  /*03c0*/  VIADD R4, R4, 0x1 ;  /* 0x0000000104047836 */ /* 0x000fca0000000000 */
[----:B------:R-:W-:-:S13]  /*03d0*/  ISETP.GE.AND P0, PT, R4, UR7, PT ;  /* 0x0000000704007c0c */ /* 0x000fda000bf06270 */
[----:B------:R-:W-:Y:S05]  /*03e0*/  @!P0 BRA `(.L_x_8) ;  /* 0xfffffffc00b48947 */ /* 0x000fea000383ffff */
[----:B------:R-:W-:-:S07]  /*03f0*/  IMAD.U32 R6, RZ, RZ, UR6 ;  /* 0x00000006ff067e24 */ /* 0x000fce000f8e00ff */
.L_x_7:
[----:B-12---:R-:W-:Y:S05]  /*0400*/  BSYNC.RECONVERGENT B1 ;  /* 0x0000000000017941 */ /* 0x006fea0003800200 */
.L_x_4:
[----:B------:R-:W-:Y:S05]  /*0410*/  WARPSYNC.ALL ;  /* 0x0000000000007948 */ /* 0x000fea0003800000 */
[----:B------:R-:W0:Y:S01]  /*0420*/  LDC.64 R8, c[0x0][0x398] ;  /* 0x0000e600ff087b82 */ /* 0x000e220000000a00 */
[----:B------:R-:W-:Y:S01]  /*0430*/  VOTE.ANY R4, PT, PT ;  /* 0x0000000000047806 */ /* 0x000fe200038e0100 */
[----:B------:R-:W1:Y:S03]  /*0440*/  LDCU.64 UR6, c[0x0][0x390] ;  /* 0x00007200ff0677ac */ /* 0x000e660008000a00 */
[----:B------:R-:W-:Y:S01]  /*0450*/  ISETP.EQ.U32.AND P1, PT, R4, -0x1, PT ;  /* 0xffffffff0400780c */ /* 0x000fe20003f22070 */
[----:B------:R-:W-:Y:S01]  /*0460*/  IMAD.IADD R4, R6, 0x1, -R5 ;  /* 0x0000000106047824 */ /* 0x000fe200078e0a05 */
[----:B------:R-:W2:Y:S03]  /*0470*/  LDCU.64 UR8, c[0x0][0x390] ;  /* 0x00007200ff0877ac */ /* 0x000ea60008000a00 */
[C---:B------:R-:W-:Y:S01]  /*0480*/  VIADD R12, R4.reuse, 0x1 ;  /* 0x00000001040c7836 */ /* 0x040fe20000000000 */
[----:B------:R-:W-:-:S07]  /*0490*/  ISETP.GE.AND P0, PT, R4, 0x1, PT ;  /* 0x000000010400780c */ /* 0x000fce0003f06270 */
[----:B0-----:R0:W5:Y:S01]  /*04a0*/  @!P1 ATOMG.E.ADD.STRONG.GPU PT, R7, desc[UR4][R8.64], R12 ;  /* 0x8000000c080799a8 */ /* 0x00116200081ef104 */
[----:B-12---:R-:W-:Y:S05]  /*04b0*/  @!P1 BRA `(.L_x_9) ;  /* 0x0000000000449947 */ /* 0x006fea0003800000 */
[----:B-----5:R-:W1:Y:S01]  /*04c0*/  SHFL.UP P1, R7, R12, 0x1, RZ ;  /* 0x042000000c077989 */ /* 0x020e6200000200ff */
[----:B------:R-:W-:Y:S02]  /*04d0*/  IMAD.MOV.U32 R11, RZ, RZ, R12 ;  /* 0x000000ffff0b7224 */ /* 0x000fe400078e000c */
[----:B-1----:R-:W-:Y:S02]  /*04e0*/  @P1 IMAD.IADD.U32 R11, R12, 0x1, R7 ;  /* 0x000000010c0b1824 */ /* 0x002fe400078e0007 */
[----:B------:R-:W1:Y:S03]  /*04f0*/  S2R R7, SR_LANEID ;  /* 0x0000000000077919 */ /* 0x000e660000000000 */
[----:B------:R-:W2:Y:S02]  /*0500*/  SHFL.UP P1, R10, R11, 0x2, RZ ;  /* 0x044000000b0a7989 */ /* 0x000ea400000200ff */
[----:B--2---:R-:W-:Y:S01]  /*0510*/  @P1 IMAD.IADD.U32 R11, R11, 0x1, R10 ;  /* 0x000000010b0b1824 */ /* 0x004fe200078e000a */
[----:B-1----:R-:W-:-:S04]  /*0520*/  ISETP.EQ.U32.AND P2, PT, R7, 0x1f, PT ;  /* 0x0000001f0700780c */ /* 0x002fc80003f42070 */
[----:B------:R-:W1:Y:S02]  /*0530*/  SHFL.UP P1, R10, R11, 0x4, RZ ;  /* 0x048000000b0a7989 */ /* 0x000e6400000200ff */
[----:B-1----:R-:W-:-:S05]  /*0540*/  @P1 IMAD.IADD.U32 R11, R11, 0x1, R10 ;  /* 0x000000010b0b1824 */ /* 0x002fca00078e000a */
[----:B------:R-:W1:Y:S02]  /*0550*/  SHFL.UP P1, R10, R11, 0x8, RZ ;  /* 0x050000000b0a7989 */ /* 0x000e6400000200ff */
[----:B-1----:R-:W-:-:S05]  /*0560*/  @P1 IMAD.IADD.U32 R11, R11, 0x1, R10 ;  /* 0x000000010b0b1824 */ /* 0x002fca00078e000a */
[----:B------:R-:W1:Y:S02]  /*0570*/  SHFL.UP P1, R10, R11, 0x10, RZ ;  /* 0x060000000b0a7989 */ /* 0x000e6400000200ff */
[----:B-1----:R-:W-:-:S05]  /*0580*/  @P1 IMAD.IADD.U32 R11, R11, 0x1, R10 ;  /* 0x000000010b0b1824 */ /* 0x002fca00078e000a */
[----:B0-----:R-:W2:Y:S04]  /*0590*/  @P2 ATOMG.E.ADD.STRONG.GPU PT, R8, desc[UR4][R8.64], R11 ;  /* 0x8000000b080829a8 */ /* 0x001ea800081ef104 */
[----:B------:R-:W-:Y:S04]  /*05a0*/  SHFL.UP P1, R10, R11, 0x1, RZ ;  /* 0x042000000b0a7989 */ /* 0x000fe800000200ff */
[----:B--2---:R-:W0:Y:S02]  /*05b0*/  SHFL.IDX PT, R7, R8, 0x1f, 0x1f ;  /* 0x03e01f0008077f89 */ /* 0x004e2400000e0000 */
[----:B0-----:R-:W-:-:S07]  /*05c0*/  @P1 IMAD.IADD.U32 R7, R7, 0x1, R10 ;  /* 0x0000000107071824 */ /* 0x001fce00078e000a */
.L_x_9:
[----:B------:R-:W-:Y:S04]  /*05d0*/  BSSY.RECONVERGENT B1, `(.L_x_10) ;  /* 0x0000031000017945 */ /* 0x000fe80003800200 */
[----:B------:R-:W-:Y:S05]  /*05e0*/  @!P0 BRA `(.L_x_11) ;  /* 0x0000000000bc8947 */ /* 0x000fea0003800000 */
[----:B------:R-:W-:Y:S01]  /*05f0*/  IMAD.IADD R6, R5, 0x1, -R6 ;  /* 0x0000000105067824 */ /* 0x000fe200078e0a06 */
[----:B------:R-:W-:Y:S01]  /*0600*/  LOP3.LUT R16, R4, 0x3, RZ, 0xc0, !PT ;  /* 0x0000000304107812 */ /* 0x000fe200078ec0ff */
[----:B------:R-:W-:Y:S03]  /*0610*/  BSSY.RECONVERGENT B2, `(.L_x_12) ;  /* 0x000001c000027945 */ /* 0x000fe60003800200 */
[----:B------:R-:W-:Y:S01]  /*0620*/  ISETP.GT.U32.AND P1, PT, R6, -0x4, PT ;  /* 0xfffffffc0600780c */ /* 0x000fe20003f24070 */
[----:B------:R-:W-:Y:S01]  /*0630*/  IMAD.MOV.U32 R6, RZ, RZ, RZ ;  /* 0x000000ffff067224 */ /* 0x000fe200078e00ff */
[----:B------:R-:W-:-:S11]  /*0640*/  ISETP.NE.AND P0, PT, R16, RZ, PT ;  /* 0x000000ff1000720c */ /* 0x000fd60003f05270 */
[----:B------:R-:W-:Y:S05]  /*0650*/  @P1 BRA `(.L_x_13) ;  /* 0x00000000005c1947 */ /* 0x000fea0003800000 */
[----:B------:R-:W-:Y:S01]  /*0660*/  IADD3.X R14, P1, PT, R5, R2, RZ, PT, !PT ;  /* 0x00000002050e7210 */ /* 0x000fe20003f3e4ff */
[----:B-----5:R-:W-:Y:S01]  /*0670*/  IMAD.MOV.U32 R13, RZ, RZ, R7 ;  /* 0x000000ffff0d7224 */ /* 0x020fe200078e0007 */
[----:B------:R-:W-:-:S03]  /*0680*/  LOP3.LUT R6, R4, 0x7ffffffc, RZ, 0xc0, !PT ;  /* 0x7ffffffc04067812 */ /* 0x000fc600078ec0ff */
[----:B------:R-:W-:Y:S02]  /*0690*/  IMAD.X R23, R0, 0x1, R3, P1 ;  /* 0x0000000100177824 */ /* 0x000fe400008e0603 */
[----:B0-----:R-:W-:-:S07]  /*06a0*/  IMAD.MOV R12, RZ, RZ, -R6 ;  /* 0x000000ffff0c7224 */ /* 0x001fce00078e0a06 */
.L_x_14:
[----:B------:R-:W-:Y:S02]  /*06b0*/  IMAD.MOV.U32 R8, RZ, RZ, R14 ;  /* 0x000000ffff087224 */ /* 0x000fe400078e000e */
[----:B------:R-:W-:-:S05]  /*06c0*/  IMAD.MOV.U32 R9, RZ, RZ, R23 ;  /* 0x000000ffff097224 */ /* 0x000fca00078e0017 */
[----:B-1----:R-:W2:Y:S01]  /*06d0*/  LDG.E.U8 R15, desc[UR4][R8.64+-0x1] ;  /* 0xffffff04080f7981 */ /* 0x002ea2000c1e1100 */
[----:B------:R-:W-:-:S04]  /*06e0*/  IADD3.X R10, P1, PT, R13, UR6, RZ, PT, !PT ;  /* 0x000000060d0a7c10 */ /* 0x000fc8000bf3e4ff */
[----:B------:R-:W-:-:S05]  /*06f0*/  LEA.HI.X.SX32 R11, R13, UR7, 0x1, P1 ;  /* 0x000000070d0b7c11 */ /* 0x000fca00088f0eff */
[----:B--2---:R1:W-:Y:S04]  /*0700*/  STG.E.U8 desc[UR4][R10.64+-0x1], R15 ;  /* 0xffffff0f0a007986 */ /* 0x0043e8000c101104 */
[----:B------:R-:W2:Y:S04]  /*0710*/  LDG.E.U8 R17, desc[UR4][R8.64] ;  /* 0x0000000408117981 */ /* 0x000ea8000c1e1100 */
[----:B--2---:R1:W-:Y:S04]  /*0720*/  STG.E.U8 desc[UR4][R10.64], R17 ;  /* 0x000000110a007986 */ /* 0x0043e8000c101104 */
[----:B------:R-:W2:Y:S04]  /*0730*/  LDG.E.U8 R19, desc[UR4][R8.64+0x1] ;  /* 0x0000010408137981 */ /* 0x000ea8000c1e1100 */
[----:B--2---:R1:W-:Y:S04]  /*0740*/  STG.E.U8 desc[UR4][R10.64+0x1], R19 ;  /* 0x000001130a007986 */ /* 0x0043e8000c101104 */
[----:B------:R-:W2:Y:S01]  /*0750*/  LDG.E.U8 R21, desc[UR4][R8.64+0x2] ;  /* 0x0000020408157981 */ /* 0x000ea2000c1e1100 */
[----:B------:R-:W-:Y:S01]  /*0760*/  VIADD R12, R12, 0x4 ;  /* 0x000000040c0c7836 */ /* 0x000fe20000000000 */
[----:B------:R-:W-:Y:S01]  /*0770*/  IADD3 R14, P2, PT, R8, 0x4, RZ ;  /* 0x00000004080e7810 */ /* 0x000fe20007f5e0ff */
[----:B------:R-:W-:-:S03]  /*0780*/  VIADD R13, R13, 0x4 ;  /* 0x000000040d0d7836 */ /* 0x000fc60000000000 */
[----:B------:R-:W-:Y:S01]  /*0790*/  ISETP.NE.AND P1, PT, R12, RZ, PT ;  /* 0x000000ff0c00720c */ /* 0x000fe20003f25270 */
[----:B------:R-:W-:Y:S01]  /*07a0*/  IMAD.X R23, RZ, RZ, R9, P2 ;  /* 0x000000ffff177224 */ /* 0x000fe200010e0609 */
[----:B--2---:R1:W-:Y:S11]  /*07b0*/  STG.E.U8 desc[UR4][R10.64+0x2], R21 ;  /* 0x000002150a007986 */ /* 0x0043f6000c101104 */
[----:B------:R-:W-:Y:S05]  /*07c0*/  @P1 BRA `(.L_x_14) ;  /* 0xfffffffc00b81947 */ /* 0x000fea000383ffff */
.L_x_13:
[----:B------:R-:W-:Y:S05]  /*07d0*/  BSYNC.RECONVERGENT B2 ;  /* 0x0000000000027941 */ /* 0x000fea0003800200 */
.L_x_12:
[----:B------:R-:W-:Y:S05]  /*07e0*/  @!P0 BRA `(.L_x_11) ;  /* 0x00000000003c8947 */ /* 0x000fea0003800000 */
[--C-:B------:R-:W-:Y:S01]  /*07f0*/  IADD3 R2, P0, P1, R5, R2, R6.reuse ;  /* 0x0000000205027210 */ /* 0x100fe2000791e006 */
[----:B-----5:R-:W-:Y:S02]  /*0800*/  IMAD.IADD R6, R7, 0x1, R6 ;  /* 0x0000000107067824 */ /* 0x020fe400078e0206 */
[----:B------:R-:W-:Y:S01]  /*0810*/  IMAD.MOV R5, RZ, RZ, -R16 ;  /* 0x000000ffff057224 */ /* 0x000fe200078e0a10 */
[----:B-1----:R-:W-:-:S09]  /*0820*/  IADD3.X R11, PT, PT, R0, R3, RZ, P0, P1 ;  /* 0x00000003000b7210 */ /* 0x002fd200007e24ff */
.L_x_15:
[----:B--2---:R-:W-:-:S06]  /*0830*/  IMAD.MOV.U32 R3, RZ, RZ, R11 ;  /* 0x000000ffff037224 */ /* 0x004fcc00078e000b */
[----:B------:R1:W2:Y:S01]  /*0840*/  LDG.E.U8 R3, desc[UR4][R2.64] ;  /* 0x0000000402037981 */ /* 0x0002a2000c1e1100 */
[----:B0-----:R-:W-:Y:S01]  /*0850*/  IADD3 R8, P0, PT, R6, UR8, RZ ;  /* 0x0000000806087c10 */ /* 0x001fe2000ff1e0ff */
[----:B------:R-:W-:-:S03]  /*0860*/  VIADD R5, R5, 0x1 ;  /* 0x0000000105057836 */ /* 0x000fc60000000000 */
[C---:B------:R-:W-:Y:S01]  /*0870*/  LEA.HI.X.SX32 R9, R6.reuse, UR9, 0x1, P0 ;  /* 0x0000000906097c11 */ /* 0x040fe200080f0eff */
[----:B------:R-:W-:Y:S01]  /*0880*/  VIADD R6, R6, 0x1 ;  /* 0x0000000106067836 */ /* 0x000fe20000000000 */
[----:B------:R-:W-:Y:S02]  /*0890*/  ISETP.NE.AND P0, PT, R5, RZ, PT ;  /* 0x000000ff0500720c */ /* 0x000fe40003f05270 */
[----:B-1----:R-:W-:-:S05]  /*08a0*/  IADD3 R2, P1, PT, R2, 0x1, RZ ;  /* 0x0000000102027810 */ /* 0x002fca0007f3e0ff */
[----:B------:R-:W-:Y:S01]  /*08b0*/  IMAD.X R11, RZ, RZ, R11, P1 ;  /* 0x000000ffff0b7224 */ /* 0x000fe200008e060b */
[----:B--2---:R2:W-:Y:S05]  /*08c0*/  STG.E.U8 desc[UR4][R8.64], R3 ;  /* 0x0000000308007986 */ /* 0x0045ea000c101104 */
[----:B------:R-:W-:Y:S05]  /*08d0*/  @P0 BRA `(.L_x_15) ;  /* 0xfffffffc00d40947 */ /* 0x000fea000383ffff */
.L_x_11:
[----:B------:R-:W-:Y:S05]  /*08e0*/  BSYNC.RECONVERGENT B1 ;  /* 0x0000000000017941 */ /* 0x000fea0003800200 */
.L_x_10:
[----:B------:R-:W3:Y:S01]  /*08f0*/  LDCU.64 UR10, c[0x0][0x390] ;  /* 0x00007200ff0a77ac */ /* 0x000ee20008000a00 */
[----:B-----5:R-:W-:Y:S02]  /*0900*/  IMAD.IADD R4, R4, 0x1, R7 ;  /* 0x0000000104047824 */ /* 0x020fe400078e0207 */
[----:B------:R-:W-:-:S03]  /*0910*/  IMAD.MOV.U32 R0, RZ, RZ, 0xa ;  /* 0x0000000aff007424 */ /* 0x000fc600078e00ff */
[----:B---3--:R-:W-:-:S04]  /*0920*/  IADD3 R2, P0, PT, R4, UR10, RZ ;  /* 0x0000000a04027c10 */ /* 0x008fc8000ff1e0ff */
[----:B--2---:R-:W-:-:S05]  /*0930*/  LEA.HI.X.SX32 R3, R4, UR11, 0x1, P0 ;  /* 0x0000000b04037c11 */ /* 0x004fca00080f0eff */
[----:B------:R-:W-:Y:S01]  /*0940*/  STG.E.U8 desc[UR4][R2.64], R0 ;  /* 0x0000000002007986 */ /* 0x000fe2000c101104 */
[----:B------:R-:W-:Y:S05]  /*0950*/  EXIT ;  /* 0x000000000000794d */ /* 0x000fea0003800000 */
.L_x_16:
[----:B------:R-:W-:-:S00]  /*0960*/  BRA `(.L_x_16) ;  /* 0xfffffffc00fc7947 */ /* 0x000fc0000383ffff */
[----:B------:R-:W-:-:S00]  /*0970*/  NOP ;  /* 0x0000000000007918 */ /* 0x000fc00000000000 */
        /* <DEDUP_REMOVED lines=8> */
.L_x_17:


//--------------------- .nv.shared.reserved.0     --------------------------
	.section	.nv.shared.reserved.0,"aw",@nobits
	.weak		__nv_reservedSMEM_offset_0_alias
	.size		__nv_reservedSMEM_offset_0_alias, 0, 64
	.other		__nv_reservedSMEM_offset_0_alias,@"STO_CUDA_RESERVED_SHARED STV_DEFAULT"
__nv_reservedSMEM_offset_0_alias:
	.zero		0
	.zero		64


//--------------------- .nv.constant0._Z14tokenizeKernelPKciPcPi --------------------------
	.section	.nv.constant0._Z14tokenizeKernelPKciPcPi,"a",@progbits
	.sectionflags	@""
	.align	4
.nv.constant0._Z14tokenizeKernelPKciPcPi:
	.zero		928


//--------------------- SYMBOLS --------------------------

	.type		.nv.reservedSmem.offset0,@object
	.size		.nv.reservedSmem.offset0,0x4
